//
// Generated by NVIDIA NVVM Compiler
//
// Compiler Build ID: CL-36424714
// Cuda compilation tools, release 13.0, V13.0.88
// Based on NVVM 20.0.0
//

.version 9.0
.target sm_100
.address_size 64

	// .globl	_Z17convolutionkernelPfS_S_iii
// _ZZ17convolutionkernelPfS_S_iiiE12sharedFilter has been demoted
.extern .shared .align 16 .b8 sharedInput[];

.visible .entry _Z17convolutionkernelPfS_S_iii(
	.param .u64 .ptr .align 1 _Z17convolutionkernelPfS_S_iii_param_0,
	.param .u64 .ptr .align 1 _Z17convolutionkernelPfS_S_iii_param_1,
	.param .u64 .ptr .align 1 _Z17convolutionkernelPfS_S_iii_param_2,
	.param .u32 _Z17convolutionkernelPfS_S_iii_param_3,
	.param .u32 _Z17convolutionkernelPfS_S_iii_param_4,
	.param .u32 _Z17convolutionkernelPfS_S_iii_param_5
)
{
	.reg .pred 	%p<12>;
	.reg .b32 	%r<103>;
	.reg .b32 	%f<73>;
	.reg .b64 	%rd<13>;
	// demoted variable
	.shared .align 4 .b8 _ZZ17convolutionkernelPfS_S_iiiE12sharedFilter[100];
	ld.param.u64 	%rd1, [_Z17convolutionkernelPfS_S_iii_param_0];
	ld.param.u64 	%rd2, [_Z17convolutionkernelPfS_S_iii_param_1];
	ld.param.u64 	%rd3, [_Z17convolutionkernelPfS_S_iii_param_2];
	ld.param.u32 	%r33, [_Z17convolutionkernelPfS_S_iii_param_3];
	ld.param.u32 	%r34, [_Z17convolutionkernelPfS_S_iii_param_4];
	ld.param.u32 	%r35, [_Z17convolutionkernelPfS_S_iii_param_5];
	mov.u32 	%r1, %tid.x;
	mov.u32 	%r2, %tid.y;
	max.s32 	%r36, %r1, %r2;
	setp.ge.s32 	%p1, %r36, %r33;
	@%p1 bra 	$L__BB0_2;
	cvta.to.global.u64 	%rd4, %rd3;
	mad.lo.s32 	%r37, %r33, %r2, %r1;
	mul.wide.u32 	%rd5, %r37, 4;
	add.s64 	%rd6, %rd4, %rd5;
	ld.global.f32 	%f15, [%rd6];
	mad.lo.s32 	%r38, %r33, %r1, %r2;
	shl.b32 	%r39, %r38, 2;
	mov.u32 	%r40, _ZZ17convolutionkernelPfS_S_iiiE12sharedFilter;
	add.s32 	%r41, %r40, %r39;
	st.shared.f32 	[%r41], %f15;
$L__BB0_2:
	shr.u32 	%r42, %r33, 31;
	add.s32 	%r43, %r33, %r42;
	shr.s32 	%r44, %r43, 1;
	mov.u32 	%r45, %ctaid.x;
	shl.b32 	%r46, %r45, 5;
	add.s32 	%r3, %r46, %r1;
	sub.s32 	%r47, %r3, %r44;
	mov.u32 	%r48, %ctaid.y;
	shl.b32 	%r49, %r48, 5;
	add.s32 	%r4, %r49, %r2;
	sub.s32 	%r50, %r4, %r44;
	add.s32 	%r51, %r34, -1;
	min.s32 	%r52, %r51, %r47;
	max.s32 	%r53, %r52, 0;
	add.s32 	%r54, %r35, -1;
	min.s32 	%r55, %r54, %r50;
	max.s32 	%r56, %r55, 0;
	mad.lo.s32 	%r57, %r56, %r34, %r53;
	cvta.to.global.u64 	%rd7, %rd1;
	mul.wide.s32 	%rd8, %r57, 4;
	add.s64 	%rd9, %rd7, %rd8;
	ld.global.f32 	%f16, [%rd9];
	add.s32 	%r5, %r44, 32;
	mad.lo.s32 	%r58, %r5, %r2, %r1;
	shl.b32 	%r59, %r58, 2;
	mov.u32 	%r60, sharedInput;
	add.s32 	%r61, %r60, %r59;
	st.shared.f32 	[%r61], %f16;
	bar.sync 	0;
	or.b32  	%r62, %r1, %r2;
	and.b32  	%r63, %r62, 992;
	setp.ne.s32 	%p2, %r63, 0;
	@%p2 bra 	$L__BB0_18;
	setp.lt.s32 	%p3, %r33, 1;
	mov.f32 	%f71, 0f00000000;
	@%p3 bra 	$L__BB0_17;
	and.b32  	%r6, %r33, 7;
	add.s32 	%r7, %r6, -1;
	and.b32  	%r8, %r33, 3;
	and.b32  	%r9, %r33, 2147483640;
	and.b32  	%r10, %r33, 1;
	neg.s32 	%r11, %r9;
	shl.b32 	%r65, %r1, 2;
	add.s32 	%r67, %r65, %r60;
	add.s32 	%r12, %r67, 16;
	shl.b32 	%r13, %r5, 2;
	shl.b32 	%r14, %r33, 2;
	mov.f32 	%f71, 0f00000000;
	mov.b32 	%r96, 0;
$L__BB0_5:
	setp.lt.u32 	%p4, %r33, 8;
	add.s32 	%r16, %r96, %r2;
	mad.lo.s32 	%r17, %r16, %r5, %r1;
	mul.lo.s32 	%r18, %r96, %r33;
	mov.b32 	%r101, 0;
	@%p4 bra 	$L__BB0_8;
	mad.lo.s32 	%r98, %r13, %r16, %r12;
	mov.u32 	%r69, _ZZ17convolutionkernelPfS_S_iiiE12sharedFilter;
	mad.lo.s32 	%r70, %r14, %r96, %r69;
	add.s32 	%r97, %r70, 16;
	mov.u32 	%r99, %r11;
$L__BB0_7:
	.pragma "nounroll";
	ld.shared.f32 	%f20, [%r98+-16];
	ld.shared.f32 	%f21, [%r97+-16];
	fma.rn.f32 	%f22, %f20, %f21, %f71;
	ld.shared.f32 	%f23, [%r98+-12];
	ld.shared.f32 	%f24, [%r97+-12];
	fma.rn.f32 	%f25, %f23, %f24, %f22;
	ld.shared.f32 	%f26, [%r98+-8];
	ld.shared.f32 	%f27, [%r97+-8];
	fma.rn.f32 	%f28, %f26, %f27, %f25;
	ld.shared.f32 	%f29, [%r98+-4];
	ld.shared.f32 	%f30, [%r97+-4];
	fma.rn.f32 	%f31, %f29, %f30, %f28;
	ld.shared.f32 	%f32, [%r98];
	ld.shared.f32 	%f33, [%r97];
	fma.rn.f32 	%f34, %f32, %f33, %f31;
	ld.shared.f32 	%f35, [%r98+4];
	ld.shared.f32 	%f36, [%r97+4];
	fma.rn.f32 	%f37, %f35, %f36, %f34;
	ld.shared.f32 	%f38, [%r98+8];
	ld.shared.f32 	%f39, [%r97+8];
	fma.rn.f32 	%f40, %f38, %f39, %f37;
	ld.shared.f32 	%f41, [%r98+12];
	ld.shared.f32 	%f42, [%r97+12];
	fma.rn.f32 	%f71, %f41, %f42, %f40;
	add.s32 	%r99, %r99, 8;
	add.s32 	%r98, %r98, 32;
	add.s32 	%r97, %r97, 32;
	setp.ne.s32 	%p5, %r99, 0;
	mov.u32 	%r101, %r9;
	@%p5 bra 	$L__BB0_7;
$L__BB0_8:
	setp.eq.s32 	%p6, %r6, 0;
	@%p6 bra 	$L__BB0_16;
	setp.lt.u32 	%p7, %r7, 3;
	@%p7 bra 	$L__BB0_11;
	add.s32 	%r71, %r17, %r101;
	shl.b32 	%r72, %r71, 2;
	add.s32 	%r74, %r60, %r72;
	ld.shared.f32 	%f44, [%r74];
	add.s32 	%r75, %r101, %r18;
	shl.b32 	%r76, %r75, 2;
	mov.u32 	%r77, _ZZ17convolutionkernelPfS_S_iiiE12sharedFilter;
	add.s32 	%r78, %r77, %r76;
	ld.shared.f32 	%f45, [%r78];
	fma.rn.f32 	%f46, %f44, %f45, %f71;
	ld.shared.f32 	%f47, [%r74+4];
	ld.shared.f32 	%f48, [%r78+4];
	fma.rn.f32 	%f49, %f47, %f48, %f46;
	ld.shared.f32 	%f50, [%r74+8];
	ld.shared.f32 	%f51, [%r78+8];
	fma.rn.f32 	%f52, %f50, %f51, %f49;
	ld.shared.f32 	%f53, [%r74+12];
	ld.shared.f32 	%f54, [%r78+12];
	fma.rn.f32 	%f71, %f53, %f54, %f52;
	add.s32 	%r101, %r101, 4;
$L__BB0_11:
	setp.eq.s32 	%p8, %r8, 0;
	@%p8 bra 	$L__BB0_16;
	setp.eq.s32 	%p9, %r8, 1;
	@%p9 bra 	$L__BB0_14;
	add.s32 	%r79, %r17, %r101;
	shl.b32 	%r80, %r79, 2;
	add.s32 	%r82, %r60, %r80;
	ld.shared.f32 	%f56, [%r82];
	add.s32 	%r83, %r101, %r18;
	shl.b32 	%r84, %r83, 2;
	mov.u32 	%r85, _ZZ17convolutionkernelPfS_S_iiiE12sharedFilter;
	add.s32 	%r86, %r85, %r84;
	ld.shared.f32 	%f57, [%r86];
	fma.rn.f32 	%f58, %f56, %f57, %f71;
	ld.shared.f32 	%f59, [%r82+4];
	ld.shared.f32 	%f60, [%r86+4];
	fma.rn.f32 	%f71, %f59, %f60, %f58;
	add.s32 	%r101, %r101, 2;
$L__BB0_14:
	setp.eq.s32 	%p10, %r10, 0;
	@%p10 bra 	$L__BB0_16;
	add.s32 	%r87, %r17, %r101;
	shl.b32 	%r88, %r87, 2;
	add.s32 	%r90, %r60, %r88;
	ld.shared.f32 	%f61, [%r90];
	add.s32 	%r91, %r101, %r18;
	shl.b32 	%r92, %r91, 2;
	mov.u32 	%r93, _ZZ17convolutionkernelPfS_S_iiiE12sharedFilter;
	add.s32 	%r94, %r93, %r92;
	ld.shared.f32 	%f62, [%r94];
	fma.rn.f32 	%f71, %f61, %f62, %f71;
$L__BB0_16:
	add.s32 	%r96, %r96, 1;
	setp.ne.s32 	%p11, %r96, %r33;
	@%p11 bra 	$L__BB0_5;
$L__BB0_17:
	mad.lo.s32 	%r95, %r34, %r4, %r3;
	cvta.to.global.u64 	%rd10, %rd2;
	mul.wide.s32 	%rd11, %r95, 4;
	add.s64 	%rd12, %rd10, %rd11;
	st.global.f32 	[%rd12], %f71;
$L__BB0_18:
	ret;

}


// ===== COMPILED SASS (sm_100) =====

	.target	sm_100

	.elftype	@"ET_EXEC"


//--------------------- .note.nv.tkinfo           --------------------------
	.section	.note.nv.tkinfo,"",@"SHT_NOTE"
	.sectionflags	@"SHF_NOTE_NV_TKINFO"
	.tkinfo
        /*0018*/ 	.word	0x00000002
        /*0030*/ 	.string	""
        /*0030*/ 	.string	"ptxas"
        /*0030*/ 	.string	"Cuda compilation tools, release 13.0, V13.0.88"
        /*0030*/ 	.string	"Build cuda_13.0.r13.0/compiler.36424714_0"
        /*0030*/ 	.string	"-arch sm_100 -m 64 "



//--------------------- .note.nv.cuinfo           --------------------------
	.section	.note.nv.cuinfo,"",@"SHT_NOTE"
	.sectionflags	@"SHF_NOTE_NV_CUINFO"
        /*0018*/ 	.short	0x0002
        /*001a*/ 	.short	0x0064
        /*001c*/ 	.short	0x0082
	.zero		2


//--------------------- .nv.info                  --------------------------
	.section	.nv.info,"",@"SHT_CUDA_INFO"
	.align	4


	//----- nvinfo : EIATTR_REGCOUNT
	.align		4
        /*0000*/ 	.byte	0x04, 0x2f
        /*0002*/ 	.short	(.L_1 - .L_0)
	.align		4
.L_0:
        /*0004*/ 	.word	index@(_Z17convolutionkernelPfS_S_iii)
        /*0008*/ 	.word	0x0000001c


	//----- nvinfo : EIATTR_FRAME_SIZE
	.align		4
.L_1:
        /*000c*/ 	.byte	0x04, 0x11
        /*000e*/ 	.short	(.L_3 - .L_2)
	.align		4
.L_2:
        /*0010*/ 	.word	index@(_Z17convolutionkernelPfS_S_iii)
        /*0014*/ 	.word	0x00000000


	//----- nvinfo : EIATTR_MIN_STACK_SIZE
	.align		4
.L_3:
        /*0018*/ 	.byte	0x04, 0x12
        /*001a*/ 	.short	(.L_5 - .L_4)
	.align		4
.L_4:
        /*001c*/ 	.word	index@(_Z17convolutionkernelPfS_S_iii)
        /*0020*/ 	.word	0x00000000
.L_5:


//--------------------- .nv.compat                --------------------------
	.section	.nv.compat,"",@"SHT_CUDA_COMPAT_INFO"
	.align	4
        /*0000*/ 	.byte	0x02, 0x09, 0x00, 0x00, 0x02, 0x02, 0x01, 0x00, 0x02, 0x05, 0x05, 0x00, 0x03, 0x07, 0x01, 0x01
        /*0010*/ 	.byte	0x02, 0x03, 0x00, 0x00, 0x02, 0x06, 0x01, 0x00, 0x04, 0x0b, 0x08, 0x00, 0x09, 0x00, 0x00, 0x00
        /*0020*/ 	.byte	0x00, 0x00, 0x00, 0x00


//--------------------- .nv.info._Z17convolutionkernelPfS_S_iii --------------------------
	.section	.nv.info._Z17convolutionkernelPfS_S_iii,"",@"SHT_CUDA_INFO"
	.sectionflags	@""
	.align	4


	//----- nvinfo : EIATTR_CUDA_API_VERSION
	.align		4
        /*0000*/ 	.byte	0x04, 0x37
        /*0002*/ 	.short	(.L_7 - .L_6)
.L_6:
        /*0004*/ 	.word	0x00000082


	//----- nvinfo : EIATTR_KPARAM_INFO
	.align		4
.L_7:
        /*0008*/ 	.byte	0x04, 0x17
        /*000a*/ 	.short	(.L_9 - .L_8)
.L_8:
        /*000c*/ 	.word	0x00000000
        /*0010*/ 	.short	0x0005
        /*0012*/ 	.short	0x0020
        /*0014*/ 	.byte	0x00, 0xf0, 0x11, 0x00


	//----- nvinfo : EIATTR_KPARAM_INFO
	.align		4
.L_9:
        /*0018*/ 	.byte	0x04, 0x17
        /*001a*/ 	.short	(.L_11 - .L_10)
.L_10:
        /*001c*/ 	.word	0x00000000
        /*0020*/ 	.short	0x0004
        /*0022*/ 	.short	0x001c
        /*0024*/ 	.byte	0x00, 0xf0, 0x11, 0x00


	//----- nvinfo : EIATTR_KPARAM_INFO
	.align		4
.L_11:
        /*0028*/ 	.byte	0x04, 0x17
        /*002a*/ 	.short	(.L_13 - .L_12)
.L_12:
        /*002c*/ 	.word	0x00000000
        /*0030*/ 	.short	0x0003
        /*0032*/ 	.short	0x0018
        /*0034*/ 	.byte	0x00, 0xf0, 0x11, 0x00


	//----- nvinfo : EIATTR_KPARAM_INFO
	.align		4
.L_13:
        /*0038*/ 	.byte	0x04, 0x17
        /*003a*/ 	.short	(.L_15 - .L_14)
.L_14:
        /*003c*/ 	.word	0x00000000
        /*0040*/ 	.short	0x0002
        /*0042*/ 	.short	0x0010
        /*0044*/ 	.byte	0x00, 0xf5, 0x21, 0x00


	//----- nvinfo : EIATTR_KPARAM_INFO
	.align		4
.L_15:
        /*0048*/ 	.byte	0x04, 0x17
        /*004a*/ 	.short	(.L_17 - .L_16)
.L_16:
        /*004c*/ 	.word	0x00000000
        /*0050*/ 	.short	0x0001
        /*0052*/ 	.short	0x0008
        /*0054*/ 	.byte	0x00, 0xf5, 0x21, 0x00


	//----- nvinfo : EIATTR_KPARAM_INFO
	.align		4
.L_17:
        /*0058*/ 	.byte	0x04, 0x17
        /*005a*/ 	.short	(.L_19 - .L_18)
.L_18:
        /*005c*/ 	.word	0x00000000
        /*0060*/ 	.short	0x0000
        /*0062*/ 	.short	0x0000
        /*0064*/ 	.byte	0x00, 0xf5, 0x21, 0x00


	//----- nvinfo : EIATTR_SPARSE_MMA_MASK
	.align		4
.L_19:
        /*0068*/ 	.byte	0x03, 0x50
        /*006a*/ 	.short	0x0000


	//----- nvinfo : EIATTR_MAXREG_COUNT
	.align		4
        /*006c*/ 	.byte	0x03, 0x1b
        /*006e*/ 	.short	0x00ff


	//----- nvinfo : EIATTR_NUM_BARRIERS
	.align		4
        /*0070*/ 	.byte	0x02, 0x4c
        /*0072*/ 	.byte	0x01
	.zero		1


	//----- nvinfo : EIATTR_MERCURY_ISA_VERSION
	.align		4
        /*0074*/ 	.byte	0x03, 0x5f
        /*0076*/ 	.short	0x0101


	//----- nvinfo : EIATTR_VRC_CTA_INIT_COUNT
	.align		4
        /*0078*/ 	.byte	0x02, 0x4a
	.zero		1
	.zero		1


	//----- nvinfo : EIATTR_EXIT_INSTR_OFFSETS
	.align		4
        /*007c*/ 	.byte	0x04, 0x1c
        /*007e*/ 	.short	(.L_21 - .L_20)


	//   ....[0]....
.L_20:
        /*0080*/ 	.word	0x00000290


	//   ....[1]....
        /*0084*/ 	.word	0x00000a10


	//----- nvinfo : EIATTR_CBANK_PARAM_SIZE
	.align		4
.L_21:
        /*0088*/ 	.byte	0x03, 0x19
        /*008a*/ 	.short	0x0024


	//----- nvinfo : EIATTR_PARAM_CBANK
	.align		4
        /*008c*/ 	.byte	0x04, 0x0a
        /*008e*/ 	.short	(.L_23 - .L_22)
	.align		4
.L_22:
        /*0090*/ 	.word	index@(.nv.constant0._Z17convolutionkernelPfS_S_iii)
        /*0094*/ 	.short	0x0380
        /*0096*/ 	.short	0x0024


	//----- nvinfo : EIATTR_SW_WAR
	.align		4
.L_23:
        /*0098*/ 	.byte	0x04, 0x36
        /*009a*/ 	.short	(.L_25 - .L_24)
.L_24:
        /*009c*/ 	.word	0x00000008
.L_25:


//--------------------- .nv.callgraph             --------------------------
	.section	.nv.callgraph,"",@"SHT_CUDA_CALLGRAPH"
	.align	4
	.sectionentsize	8
	.align		4
        /*0000*/ 	.word	0x00000000
	.align		4
        /*0004*/ 	.word	0xffffffff
	.align		4
        /*0008*/ 	.word	0x00000000
	.align		4
        /*000c*/ 	.word	0xfffffffe
	.align		4
        /*0010*/ 	.word	0x00000000
	.align		4
        /*0014*/ 	.word	0xfffffffd
	.align		4
        /*0018*/ 	.word	0x00000000
	.align		4
        /*001c*/ 	.word	0xfffffffc


//--------------------- .text._Z17convolutionkernelPfS_S_iii --------------------------
	.section	.text._Z17convolutionkernelPfS_S_iii,"ax",@progbits
	.align	128
        .global         _Z17convolutionkernelPfS_S_iii
        .type           _Z17convolutionkernelPfS_S_iii,@function
        .size           _Z17convolutionkernelPfS_S_iii,(.L_x_8 - _Z17convolutionkernelPfS_S_iii)
        .other          _Z17convolutionkernelPfS_S_iii,@"STO_CUDA_ENTRY STV_DEFAULT"
_Z17convolutionkernelPfS_S_iii:
.text._Z17convolutionkernelPfS_S_iii:
[----:B------:R-:W-:Y:S01]  /*0000*/  LDC R1, c[0x0][0x37c] ;  /* 0x0000df00ff017b82 */ /* 0x000fe20000000800 */
[----:B------:R-:W0:Y:S01]  /*0010*/  S2R R2, SR_TID.X ;  /* 0x0000000000027919 */ /* 0x000e220000002100 */
[----:B------:R-:W1:Y:S06]  /*0020*/  LDCU UR18, c[0x0][0x398] ;  /* 0x00007300ff1277ac */ /* 0x000e6c0008000800 */
[----:B------:R-:W2:Y:S01]  /*0030*/  LDC R13, c[0x0][0x3a0] ;  /* 0x0000e800ff0d7b82 */ /* 0x000ea20000000800 */
[----:B------:R-:W0:Y:S01]  /*0040*/  S2R R5, SR_TID.Y ;  /* 0x0000000000057919 */ /* 0x000e220000002200 */
[----:B------:R-:W3:Y:S01]  /*0050*/  LDCU.64 UR16, c[0x0][0x358] ;  /* 0x00006b00ff1077ac */ /* 0x000ee20008000a00 */
[----:B------:R-:W4:Y:S05]  /*0060*/  S2R R0, SR_CTAID.Y ;  /* 0x0000000000007919 */ /* 0x000f2a0000002600 */
[----:B------:R-:W5:Y:S01]  /*0070*/  LDC R15, c[0x0][0x39c] ;  /* 0x0000e700ff0f7b82 */ /* 0x000f620000000800 */
[----:B------:R-:W3:Y:S07]  /*0080*/  S2R R3, SR_CTAID.X ;  /* 0x0000000000037919 */ /* 0x000eee0000002500 */
[----:B------:R-:W5:Y:S01]  /*0090*/  LDC.64 R6, c[0x0][0x380] ;  /* 0x0000e000ff067b82 */ /* 0x000f620000000a00 */
[----:B-1----:R-:W-:-:S04]  /*00a0*/  ULEA.HI UR4, UR18, UR18, URZ, 0x1 ;  /* 0x0000001212047291 */ /* 0x002fc8000f8f08ff */
[----:B------:R-:W-:Y:S01]  /*00b0*/  USHF.R.S32.HI UR4, URZ, 0x1, UR4 ;  /* 0x00000001ff047899 */ /* 0x000fe20008011404 */
[----:B0-----:R-:W-:-:S04]  /*00c0*/  VIMNMX R4, PT, PT, R2, R5, !PT ;  /* 0x0000000502047248 */ /* 0x001fc80007fe0100 */
[----:B------:R-:W-:Y:S02]  /*00d0*/  ISETP.GE.AND P0, PT, R4, UR18, PT ;  /* 0x0000001204007c0c */ /* 0x000fe4000bf06270 */
[----:B----4-:R-:W-:Y:S02]  /*00e0*/  LEA R0, R0, R5, 0x5 ;  /* 0x0000000500007211 */ /* 0x010fe400078e28ff */
[----:B---3--:R-:W-:Y:S02]  /*00f0*/  LEA R3, R3, R2, 0x5 ;  /* 0x0000000203037211 */ /* 0x008fe400078e28ff */
[----:B------:R-:W-:Y:S02]  /*0100*/  IADD3 R10, PT, PT, R0, -UR4, RZ ;  /* 0x80000004000a7c10 */ /* 0x000fe4000fffe0ff */
[----:B------:R-:W-:Y:S02]  /*0110*/  IADD3 R4, PT, PT, R3, -UR4, RZ ;  /* 0x8000000403047c10 */ /* 0x000fe4000fffe0ff */
[----:B--2---:R-:W-:-:S02]  /*0120*/  VIADDMNMX.RELU R13, R13, 0xffffffff, R10, PT ;  /* 0xffffffff0d0d7846 */ /* 0x004fc4000380110a */
[----:B-----5:R-:W-:Y:S01]  /*0130*/  VIADDMNMX.RELU R4, R15, 0xffffffff, R4, PT ;  /* 0xffffffff0f047846 */ /* 0x020fe20003801104 */
[----:B------:R-:W0:Y:S01]  /*0140*/  @!P0 LDC.64 R8, c[0x0][0x390] ;  /* 0x0000e400ff088b82 */ /* 0x000e220000000a00 */
[----:B------:R-:W-:-:S03]  /*0150*/  @!P0 IMAD R11, R5, UR18, R2 ;  /* 0x00000012050b8c24 */ /* 0x000fc6000f8e0202 */
[----:B------:R-:W-:Y:S02]  /*0160*/  IMAD R13, R13, R15, R4 ;  /* 0x0000000f0d0d7224 */ /* 0x000fe400078e0204 */
[----:B0-----:R-:W-:-:S04]  /*0170*/  @!P0 IMAD.WIDE.U32 R8, R11, 0x4, R8 ;  /* 0x000000040b088825 */ /* 0x001fc800078e0008 */
[----:B------:R-:W-:Y:S02]  /*0180*/  IMAD.WIDE R10, R13, 0x4, R6 ;  /* 0x000000040d0a7825 */ /* 0x000fe400078e0206 */
[----:B------:R0:W2:Y:S04]  /*0190*/  @!P0 LDG.E R8, desc[UR16][R8.64] ;  /* 0x0000001008088981 */ /* 0x0000a8000c1e1900 */
[----:B------:R-:W3:Y:S01]  /*01a0*/  LDG.E R10, desc[UR16][R10.64] ;  /* 0x000000100a0a7981 */ /* 0x000ee2000c1e1900 */
[----:B------:R-:W-:Y:S01]  /*01b0*/  MOV R6, 0x400 ;  /* 0x0000040000067802 */ /* 0x000fe20000000f00 */
[----:B------:R-:W-:Y:S01]  /*01c0*/  UIADD3 UR6, UPT, UPT, UR4, 0x20, URZ ;  /* 0x0000002004067890 */ /* 0x000fe2000fffe0ff */
[----:B------:R-:W-:Y:S01]  /*01d0*/  @!P0 IMAD R4, R2, UR18, R5 ;  /* 0x0000001202048c24 */ /* 0x000fe2000f8e0205 */
[----:B------:R-:W1:Y:S01]  /*01e0*/  S2R R12, SR_CgaCtaId ;  /* 0x00000000000c7919 */ /* 0x000e620000008800 */
[----:B------:R-:W-:-:S02]  /*01f0*/  IADD3 R7, PT, PT, R6, 0x70, RZ ;  /* 0x0000007006077810 */ /* 0x000fc40007ffe0ff */
[C---:B-1----:R-:W-:Y:S01]  /*0200*/  @!P0 LEA R13, R12.reuse, R6, 0x18 ;  /* 0x000000060c0d8211 */ /* 0x042fe200078ec0ff */
[----:B------:R-:W-:Y:S01]  /*0210*/  IMAD R6, R5, UR6, R2 ;  /* 0x0000000605067c24 */ /* 0x000fe2000f8e0202 */
[----:B------:R-:W-:Y:S02]  /*0220*/  LEA R7, R12, R7, 0x18 ;  /* 0x000000070c077211 */ /* 0x000fe400078ec0ff */
[----:B------:R-:W-:Y:S02]  /*0230*/  @!P0 LEA R13, R4, R13, 0x2 ;  /* 0x0000000d040d8211 */ /* 0x000fe400078e10ff */
[----:B0-----:R-:W-:-:S03]  /*0240*/  LEA R9, R6, R7, 0x2 ;  /* 0x0000000706097211 */ /* 0x001fc600078e10ff */
[----:B--2---:R0:W-:Y:S01]  /*0250*/  @!P0 STS [R13], R8 ;  /* 0x000000080d008388 */ /* 0x0041e20000000800 */
[----:B------:R-:W-:-:S03]  /*0260*/  LOP3.LUT P0, RZ, R2, 0x3e0, R5, 0xc8, !PT ;  /* 0x000003e002ff7812 */ /* 0x000fc6000780c805 */
[----:B---3--:R0:W-:Y:S01]  /*0270*/  STS [R9], R10 ;  /* 0x0000000a09007388 */ /* 0x0081e20000000800 */
[----:B------:R-:W-:Y:S09]  /*0280*/  BAR.SYNC.DEFER_BLOCKING 0x0 ;  /* 0x0000000000007b1d */ /* 0x000ff20000010000 */
[----:B0-----:R-:W-:Y:S05]  /*0290*/  @P0 EXIT ;  /* 0x000000000000094d */ /* 0x001fea0003800000 */
[----:B------:R-:W-:Y:S01]  /*02a0*/  UISETP.GE.AND UP0, UPT, UR18, 0x1, UPT ;  /* 0x000000011200788c */ /* 0x000fe2000bf06270 */
[----:B------:R-:W-:-:S08]  /*02b0*/  HFMA2 R4, -RZ, RZ, 0, 0 ;  /* 0x00000000ff047431 */ /* 0x000fd000000001ff */
[----:B------:R-:W-:Y:S05]  /*02c0*/  BRA.U !UP0, `(.L_x_0) ;  /* 0x0000000508bc7547 */ /* 0x000fea000b800000 */
[----:B------:R-:W-:Y:S01]  /*02d0*/  ULOP3.LUT UR12, UR18, 0x7, URZ, 0xc0, !UPT ;  /* 0x00000007120c7892 */ /* 0x000fe2000f8ec0ff */
[----:B------:R-:W-:Y:S01]  /*02e0*/  LEA R8, R2, R7, 0x2 ;  /* 0x0000000702087211 */ /* 0x000fe200078e10ff */
[----:B------:R-:W-:Y:S01]  /*02f0*/  ULOP3.LUT UR7, UR18, 0x7ffffff8, URZ, 0xc0, !UPT ;  /* 0x7ffffff812077892 */ /* 0x000fe2000f8ec0ff */
[----:B------:R-:W-:Y:S01]  /*0300*/  MOV R4, RZ ;  /* 0x000000ff00047202 */ /* 0x000fe20000000f00 */
[----:B------:R-:W-:Y:S01]  /*0310*/  UIADD3 UR4, UPT, UPT, UR12, -0x1, URZ ;  /* 0xffffffff0c047890 */ /* 0x000fe2000fffe0ff */
[----:B------:R-:W-:Y:S01]  /*0320*/  IADD3 R8, PT, PT, R8, 0x10, RZ ;  /* 0x0000001008087810 */ /* 0x000fe20007ffe0ff */
[----:B------:R-:W-:Y:S02]  /*0330*/  ULOP3.LUT UR13, UR18, 0x3, URZ, 0xc0, !UPT ;  /* 0x00000003120d7892 */ /* 0x000fe4000f8ec0ff */
[----:B------:R-:W-:Y:S02]  /*0340*/  UISETP.GE.U32.AND UP0, UPT, UR4, 0x3, UPT ;  /* 0x000000030400788c */ /* 0x000fe4000bf06070 */
[----:B------:R-:W-:-:S02]  /*0350*/  USHF.L.U32 UR14, UR6, 0x2, URZ ;  /* 0x00000002060e7899 */ /* 0x000fc400080006ff */
[----:B------:R-:W-:Y:S02]  /*0360*/  USHF.L.U32 UR15, UR18, 0x2, URZ ;  /* 0x00000002120f7899 */ /* 0x000fe400080006ff */
[----:B------:R-:W-:Y:S01]  /*0370*/  UIADD3 UR9, UPT, UPT, -UR7, URZ, URZ ;  /* 0x000000ff07097290 */ /* 0x000fe2000fffe1ff */
[----:B------:R-:W-:-:S11]  /*0380*/  UMOV UR4, URZ ;  /* 0x000000ff00047c82 */ /* 0x000fd60008000000 */
.L_x_6:
[----:B------:R-:W0:Y:S01]  /*0390*/  LDCU UR19, c[0x0][0x398] ;  /* 0x00007300ff1377ac */ /* 0x000e220008000800 */
[----:B------:R-:W-:Y:S01]  /*03a0*/  IADD3 R11, PT, PT, R5, UR4, RZ ;  /* 0x00000004050b7c10 */ /* 0x000fe2000fffe0ff */
[----:B------:R-:W-:-:S04]  /*03b0*/  UMOV UR5, URZ ;  /* 0x000000ff00057c82 */ /* 0x000fc80008000000 */
[----:B------:R-:W-:Y:S01]  /*03c0*/  IMAD R9, R11, UR6, R2 ;  /* 0x000000060b097c24 */ /* 0x000fe2000f8e0202 */
[----:B0-----:R-:W-:-:S09]  /*03d0*/  UISETP.GE.U32.AND UP1, UPT, UR19, 0x8, UPT ;  /* 0x000000081300788c */ /* 0x001fd2000bf26070 */
[----:B------:R-:W-:Y:S05]  /*03e0*/  BRA.U !UP1, `(.L_x_1) ;  /* 0x0000000109947547 */ /* 0x000fea000b800000 */
[----:B------:R-:W0:Y:S01]  /*03f0*/  S2UR UR8, SR_CgaCtaId ;  /* 0x00000000000879c3 */ /* 0x000e220000008800 */
[----:B------:R-:W-:Y:S01]  /*0400*/  UMOV UR5, 0x400 ;  /* 0x0000040000057882 */ /* 0x000fe20000000000 */
[----:B------:R-:W-:Y:S01]  /*0410*/  IMAD R6, R11, UR14, R8 ;  /* 0x0000000e0b067c24 */ /* 0x000fe2000f8e0208 */
[----:B0-----:R-:W-:-:S03]  /*0420*/  ULEA UR5, UR8, UR5, 0x18 ;  /* 0x0000000508057291 */ /* 0x001fc6000f8ec0ff */
[----:B------:R-:W-:Y:S01]  /*0430*/  UMOV UR8, UR9 ;  /* 0x0000000900087c82 */ /* 0x000fe20008000000 */
[----:B------:R-:W-:-:S04]  /*0440*/  UIMAD UR5, UR15, UR4, UR5 ;  /* 0x000000040f0572a4 */ /* 0x000fc8000f8e0205 */
[----:B------:R-:W-:-:S12]  /*0450*/  UIADD3 UR5, UPT, UPT, UR5, 0x10, URZ ;  /* 0x0000001005057890 */ /* 0x000fd8000fffe0ff */
.L_x_2:
[----:B------:R-:W-:Y:S01]  /*0460*/  LDS R17, [R6+-0x10] ;  /* 0xfffff00006117984 */ /* 0x000fe20000000800 */
[----:B------:R-:W-:-:S03]  /*0470*/  UIADD3 UR8, UPT, UPT, UR8, 0x8, URZ ;  /* 0x0000000808087890 */ /* 0x000fc6000fffe0ff */
[----:B------:R-:W0:Y:S01]  /*0480*/  LDS R16, [UR5+-0x10] ;  /* 0xfffff005ff107984 */ /* 0x000e220008000800 */
[----:B------:R-:W-:-:S03]  /*0490*/  UISETP.NE.AND UP1, UPT, UR8, URZ, UPT ;  /* 0x000000ff0800728c */ /* 0x000fc6000bf25270 */
[----:B------:R-:W-:Y:S04]  /*04a0*/  LDS R19, [R6+-0xc] ;  /* 0xfffff40006137984 */ /* 0x000fe80000000800 */
[----:B------:R-:W1:Y:S04]  /*04b0*/  LDS R18, [UR5+-0xc] ;  /* 0xfffff405ff127984 */ /* 0x000e680008000800 */
[----:B------:R-:W-:Y:S04]  /*04c0*/  LDS R21, [R6+-0x8] ;  /* 0xfffff80006157984 */ /* 0x000fe80000000800 */
[----:B------:R-:W2:Y:S04]  /*04d0*/  LDS R20, [UR5+-0x8] ;  /* 0xfffff805ff147984 */ /* 0x000ea80008000800 */
[----:B------:R-:W-:Y:S04]  /*04e0*/  LDS R23, [R6+-0x4] ;  /* 0xfffffc0006177984 */ /* 0x000fe80000000800 */
[----:B------:R-:W3:Y:S04]  /*04f0*/  LDS R22, [UR5+-0x4] ;  /* 0xfffffc05ff167984 */ /* 0x000ee80008000800 */
[----:B------:R-:W-:Y:S04]  /*0500*/  LDS R25, [R6] ;  /* 0x0000000006197984 */ /* 0x000fe80000000800 */
[----:B------:R-:W4:Y:S04]  /*0510*/  LDS R24, [UR5] ;  /* 0x00000005ff187984 */ /* 0x000f280008000800 */
[----:B------:R-:W-:Y:S04]  /*0520*/  LDS R14, [R6+0x4] ;  /* 0x00000400060e7984 */ /* 0x000fe80000000800 */
[----:B------:R-:W5:Y:S01]  /*0530*/  LDS R15, [UR5+0x4] ;  /* 0x00000405ff0f7984 */ /* 0x000f620008000800 */
[----:B0-----:R-:W-:-:S03]  /*0540*/  FFMA R16, R17, R16, R4 ;  /* 0x0000001011107223 */ /* 0x001fc60000000004 */
[----:B------:R-:W-:Y:S04]  /*0550*/  LDS R12, [R6+0x8] ;  /* 0x00000800060c7984 */ /* 0x000fe80000000800 */
[----:B------:R-:W0:Y:S01]  /*0560*/  LDS R13, [UR5+0x8] ;  /* 0x00000805ff0d7984 */ /* 0x000e220008000800 */
[----:B-1----:R-:W-:-:S03]  /*0570*/  FFMA R16, R19, R18, R16 ;  /* 0x0000001213107223 */ /* 0x002fc60000000010 */
[----:B------:R1:W-:Y:S04]  /*0580*/  LDS R10, [R6+0xc] ;  /* 0x00000c00060a7984 */ /* 0x0003e80000000800 */
[----:B------:R-:W0:Y:S01]  /*0590*/  LDS R11, [UR5+0xc] ;  /* 0x00000c05ff0b7984 */ /* 0x000e220008000800 */
[----:B--2---:R-:W-:Y:S01]  /*05a0*/  FFMA R16, R21, R20, R16 ;  /* 0x0000001415107223 */ /* 0x004fe20000000010 */
[----:B------:R-:W-:Y:S01]  /*05b0*/  UIADD3 UR5, UPT, UPT, UR5, 0x20, URZ ;  /* 0x0000002005057890 */ /* 0x000fe2000fffe0ff */
[----:B-1----:R-:W-:Y:S02]  /*05c0*/  IADD3 R6, PT, PT, R6, 0x20, RZ ;  /* 0x0000002006067810 */ /* 0x002fe40007ffe0ff */
[----:B---3--:R-:W-:-:S04]  /*05d0*/  FFMA R16, R23, R22, R16 ;  /* 0x0000001617107223 */ /* 0x008fc80000000010 */
[----:B----4-:R-:W-:-:S04]  /*05e0*/  FFMA R25, R25, R24, R16 ;  /* 0x0000001819197223 */ /* 0x010fc80000000010 */
[----:B-----5:R-:W-:-:S04]  /*05f0*/  FFMA R15, R14, R15, R25 ;  /* 0x0000000f0e0f7223 */ /* 0x020fc80000000019 */
[----:B0-----:R-:W-:-:S04]  /*0600*/  FFMA R13, R12, R13, R15 ;  /* 0x0000000d0c0d7223 */ /* 0x001fc8000000000f */
[----:B------:R-:W-:Y:S01]  /*0610*/  FFMA R4, R10, R11, R13 ;  /* 0x0000000b0a047223 */ /* 0x000fe2000000000d */
[----:B------:R-:W-:Y:S06]  /*0620*/  BRA.U UP1, `(.L_x_2) ;  /* 0xfffffffd018c7547 */ /* 0x000fec000b83ffff */
[----:B------:R-:W-:-:S05]  /*0630*/  UMOV UR5, UR7 ;  /* 0x0000000700057c82 */ /* 0x000fca0008000000 */
.L_x_1:
[----:B------:R-:W-:-:S09]  /*0640*/  UISETP.NE.AND UP1, UPT, UR12, URZ, UPT ;  /* 0x000000ff0c00728c */ /* 0x000fd2000bf25270 */
[----:B------:R-:W-:Y:S05]  /*0650*/  BRA.U !UP1, `(.L_x_3) ;  /* 0x0000000109cc7547 */ /* 0x000fea000b800000 */
[----:B------:R-:W-:Y:S01]  /*0660*/  UISETP.NE.AND UP1, UPT, UR13, URZ, UPT ;  /* 0x000000ff0d00728c */ /* 0x000fe2000bf25270 */
[----:B------:R-:W-:Y:S10]  /*0670*/  BRA.U !UP0, `(.L_x_4) ;  /* 0x0000000108507547 */ /* 0x000ff4000b800000 */
[----:B------:R-:W0:Y:S01]  /*0680*/  S2UR UR11, SR_CgaCtaId ;  /* 0x00000000000b79c3 */ /* 0x000e220000008800 */
[----:B------:R-:W-:Y:S01]  /*0690*/  UMOV UR10, 0x400 ;  /* 0x00000400000a7882 */ /* 0x000fe20000000000 */
[----:B------:R-:W-:Y:S02]  /*06a0*/  UIMAD UR8, UR4, UR19, UR5 ;  /* 0x00000013040872a4 */ /* 0x000fe4000f8e0205 */
[----:B------:R-:W-:Y:S01]  /*06b0*/  IADD3 R6, PT, PT, R9, UR5, RZ ;  /* 0x0000000509067c10 */ /* 0x000fe2000fffe0ff */
[----:B------:R-:W-:-:S03]  /*06c0*/  UIADD3 UR5, UPT, UPT, UR5, 0x4, URZ ;  /* 0x0000000405057890 */ /* 0x000fc6000fffe0ff */
[----:B------:R-:W-:-:S05]  /*06d0*/  LEA R6, R6, R7, 0x2 ;  /* 0x0000000706067211 */ /* 0x000fca00078e10ff */
[----:B------:R-:W-:Y:S04]  /*06e0*/  LDS R11, [R6] ;  /* 0x00000000060b7984 */ /* 0x000fe80000000800 */
[----:B------:R-:W-:Y:S04]  /*06f0*/  LDS R13, [R6+0x4] ;  /* 0x00000400060d7984 */ /* 0x000fe80000000800 */
[----:B------:R-:W-:Y:S01]  /*0700*/  LDS R15, [R6+0x8] ;  /* 0x00000800060f7984 */ /* 0x000fe20000000800 */
[----:B0-----:R-:W-:-:S03]  /*0710*/  ULEA UR10, UR11, UR10, 0x18 ;  /* 0x0000000a0b0a7291 */ /* 0x001fc6000f8ec0ff */
[----:B------:R-:W-:Y:S01]  /*0720*/  LDS R17, [R6+0xc] ;  /* 0x00000c0006117984 */ /* 0x000fe20000000800 */
[----:B------:R-:W-:-:S09]  /*0730*/  ULEA UR8, UR8, UR10, 0x2 ;  /* 0x0000000a08087291 */ /* 0x000fd2000f8e10ff */
[----:B------:R-:W0:Y:S04]  /*0740*/  LDS R10, [UR8] ;  /* 0x00000008ff0a7984 */ /* 0x000e280008000800 */
[----:B------:R-:W1:Y:S04]  /*0750*/  LDS R12, [UR8+0x4] ;  /* 0x00000408ff0c7984 */ /* 0x000e680008000800 */
[----:B------:R-:W2:Y:S04]  /*0760*/  LDS R14, [UR8+0x8] ;  /* 0x00000808ff0e7984 */ /* 0x000ea80008000800 */
[----:B------:R-:W3:Y:S01]  /*0770*/  LDS R16, [UR8+0xc] ;  /* 0x00000c08ff107984 */ /* 0x000ee20008000800 */
[----:B0-----:R-:W-:-:S04]  /*0780*/  FFMA R10, R11, R10, R4 ;  /* 0x0000000a0b0a7223 */ /* 0x001fc80000000004 */
[----:B-1----:R-:W-:-:S04]  /*0790*/  FFMA R10, R13, R12, R10 ;  /* 0x0000000c0d0a7223 */ /* 0x002fc8000000000a */
[----:B--2---:R-:W-:-:S04]  /*07a0*/  FFMA R10, R15, R14, R10 ;  /* 0x0000000e0f0a7223 */ /* 0x004fc8000000000a */
[----:B---3--:R-:W-:-:S07]  /*07b0*/  FFMA R4, R17, R16, R10 ;  /* 0x0000001011047223 */ /* 0x008fce000000000a */
.L_x_4:
[----:B------:R-:W-:Y:S05]  /*07c0*/  BRA.U !UP1, `(.L_x_3) ;  /* 0x0000000109707547 */ /* 0x000fea000b800000 */
[----:B------:R-:W-:Y:S02]  /*07d0*/  UISETP.NE.AND UP1, UPT, UR13, 0x1, UPT ;  /* 0x000000010d00788c */ /* 0x000fe4000bf25270 */
[----:B------:R-:W-:-:S07]  /*07e0*/  ULOP3.LUT UP2, URZ, UR19, 0x1, URZ, 0xc0, !UPT ;  /* 0x0000000113ff7892 */ /* 0x000fce000f84c0ff */
[----:B------:R-:W-:Y:S05]  /*07f0*/  BRA.U !UP1, `(.L_x_5) ;  /* 0x0000000109387547 */ /* 0x000fea000b800000 */
[----:B------:R-:W0:Y:S01]  /*0800*/  S2UR UR11, SR_CgaCtaId ;  /* 0x00000000000b79c3 */ /* 0x000e220000008800 */
[----:B------:R-:W-:Y:S01]  /*0810*/  UMOV UR10, 0x400 ;  /* 0x00000400000a7882 */ /* 0x000fe20000000000 */
[----:B------:R-:W-:Y:S02]  /*0820*/  UIMAD UR8, UR4, UR19, UR5 ;  /* 0x00000013040872a4 */ /* 0x000fe4000f8e0205 */
[----:B------:R-:W-:Y:S01]  /*0830*/  IADD3 R6, PT, PT, R9, UR5, RZ ;  /* 0x0000000509067c10 */ /* 0x000fe2000fffe0ff */
[----:B------:R-:W-:-:S03]  /*0840*/  UIADD3 UR5, UPT, UPT, UR5, 0x2, URZ ;  /* 0x0000000205057890 */ /* 0x000fc6000fffe0ff */
[----:B------:R-:W-:-:S05]  /*0850*/  LEA R6, R6, R7, 0x2 ;  /* 0x0000000706067211 */ /* 0x000fca00078e10ff */
[----:B------:R-:W-:Y:S04]  /*0860*/  LDS R11, [R6] ;  /* 0x00000000060b7984 */ /* 0x000fe80000000800 */
[----:B------:R-:W-:Y:S01]  /*0870*/  LDS R13, [R6+0x4] ;  /* 0x00000400060d7984 */ /* 0x000fe20000000800 */
[----:B0-----:R-:W-:-:S04]  /*0880*/  ULEA UR10, UR11, UR10, 0x18 ;  /* 0x0000000a0b0a7291 */ /* 0x001fc8000f8ec0ff */
[----:B------:R-:W-:-:S09]  /*0890*/  ULEA UR8, UR8, UR10, 0x2 ;  /* 0x0000000a08087291 */ /* 0x000fd2000f8e10ff */
[----:B------:R-:W0:Y:S04]  /*08a0*/  LDS R10, [UR8] ;  /* 0x00000008ff0a7984 */ /* 0x000e280008000800 */
[----:B------:R-:W1:Y:S01]  /*08b0*/  LDS R12, [UR8+0x4] ;  /* 0x00000408ff0c7984 */ /* 0x000e620008000800 */
[----:B0-----:R-:W-:-:S04]  /*08c0*/  FFMA R4, R11, R10, R4 ;  /* 0x0000000a0b047223 */ /* 0x001fc80000000004 */
[----:B-1----:R-:W-:-:S07]  /*08d0*/  FFMA R4, R13, R12, R4 ;  /* 0x0000000c0d047223 */ /* 0x002fce0000000004 */
.L_x_5:
[----:B------:R-:W-:Y:S05]  /*08e0*/  BRA.U !UP2, `(.L_x_3) ;  /* 0x000000010a287547 */ /* 0x000fea000b800000 */
[----:B------:R-:W0:Y:S01]  /*08f0*/  S2UR UR11, SR_CgaCtaId ;  /* 0x00000000000b79c3 */ /* 0x000e220000008800 */
[----:B------:R-:W-:Y:S01]  /*0900*/  UMOV UR10, 0x400 ;  /* 0x00000400000a7882 */ /* 0x000fe20000000000 */
[----:B------:R-:W-:Y:S02]  /*0910*/  UIMAD UR8, UR4, UR19, UR5 ;  /* 0x00000013040872a4 */ /* 0x000fe4000f8e0205 */
[----:B------:R-:W-:-:S04]  /*0920*/  IADD3 R6, PT, PT, R9, UR5, RZ ;  /* 0x0000000509067c10 */ /* 0x000fc8000fffe0ff */
[----:B------:R-:W-:-:S05]  /*0930*/  LEA R6, R6, R7, 0x2 ;  /* 0x0000000706067211 */ /* 0x000fca00078e10ff */
[----:B------:R-:W-:Y:S01]  /*0940*/  LDS R9, [R6] ;  /* 0x0000000006097984 */ /* 0x000fe20000000800 */
[----:B0-----:R-:W-:-:S04]  /*0950*/  ULEA UR10, UR11, UR10, 0x18 ;  /* 0x0000000a0b0a7291 */ /* 0x001fc8000f8ec0ff */
[----:B------:R-:W-:-:S09]  /*0960*/  ULEA UR8, UR8, UR10, 0x2 ;  /* 0x0000000a08087291 */ /* 0x000fd2000f8e10ff */
[----:B------:R-:W0:Y:S02]  /*0970*/  LDS R10, [UR8] ;  /* 0x00000008ff0a7984 */ /* 0x000e240008000800 */
[----:B0-----:R-:W-:-:S07]  /*0980*/  FFMA R4, R9, R10, R4 ;  /* 0x0000000a09047223 */ /* 0x001fce0000000004 */
.L_x_3:
[----:B------:R-:W-:-:S04]  /*0990*/  UIADD3 UR4, UPT, UPT, UR4, 0x1, URZ ;  /* 0x0000000104047890 */ /* 0x000fc8000fffe0ff */
[----:B------:R-:W-:-:S09]  /*09a0*/  UISETP.NE.AND UP1, UPT, UR4, UR19, UPT ;  /* 0x000000130400728c */ /* 0x000fd2000bf25270 */
[----:B------:R-:W-:Y:S05]  /*09b0*/  BRA.U UP1, `(.L_x_6) ;  /* 0xfffffff901747547 */ /* 0x000fea000b83ffff */
.L_x_0:
[----:B------:R-:W0:Y:S01]  /*09c0*/  LDC.64 R6, c[0x0][0x388] ;  /* 0x0000e200ff067b82 */ /* 0x000e220000000a00 */
[----:B------:R-:W1:Y:S02]  /*09d0*/  LDCU UR4, c[0x0][0x39c] ;  /* 0x00007380ff0477ac */ /* 0x000e640008000800 */
[----:B-1----:R-:W-:-:S04]  /*09e0*/  IMAD R3, R0, UR4, R3 ;  /* 0x0000000400037c24 */ /* 0x002fc8000f8e0203 */
[----:B0-----:R-:W-:-:S05]  /*09f0*/  IMAD.WIDE R2, R3, 0x4, R6 ;  /* 0x0000000403027825 */ /* 0x001fca00078e0206 */
[----:B------:R-:W-:Y:S01]  /*0a00*/  STG.E desc[UR16][R2.64], R4 ;  /* 0x0000000402007986 */ /* 0x000fe2000c101910 */
[----:B------:R-:W-:Y:S05]  /*0a10*/  EXIT ;  /* 0x000000000000794d */ /* 0x000fea0003800000 */
.L_x_7:
[----:B------:R-:W-:-:S00]  /*0a20*/  BRA `(.L_x_7) ;  /* 0xfffffffc00fc7947 */ /* 0x000fc0000383ffff */
[----:B------:R-:W-:-:S00]  /*0a30*/  NOP ;  /* 0x0000000000007918 */ /* 0x000fc00000000000 */
        /* <DEDUP_REMOVED lines=12> */
.L_x_8:


//--------------------- .nv.shared._Z17convolutionkernelPfS_S_iii --------------------------
	.section	.nv.shared._Z17convolutionkernelPfS_S_iii,"aw",@nobits
	.sectionflags	@""
	.align	16
.nv.shared._Z17convolutionkernelPfS_S_iii:
	.zero		1136


//--------------------- .nv.shared.reserved.0     --------------------------
	.section	.nv.shared.reserved.0,"aw",@nobits
	.weak		__nv_reservedSMEM_offset_0_alias
	.size		__nv_reservedSMEM_offset_0_alias, 0, 64
	.other		__nv_reservedSMEM_offset_0_alias,@"STO_CUDA_RESERVED_SHARED STV_DEFAULT"
__nv_reservedSMEM_offset_0_alias:
	.zero		0
	.zero		64


//--------------------- .nv.constant0._Z17convolutionkernelPfS_S_iii --------------------------
	.section	.nv.constant0._Z17convolutionkernelPfS_S_iii,"a",@progbits
	.sectionflags	@""
	.align	4
.nv.constant0._Z17convolutionkernelPfS_S_iii:
	.zero		932


//--------------------- SYMBOLS --------------------------

	.type		.nv.reservedSmem.offset0,@object
	.size		.nv.reservedSmem.offset0,0x4
	.type		.nv.reservedSmem.cap,@object
	.size		.nv.reservedSmem.cap,0x4
